//
// Generated by NVIDIA NVVM Compiler
//
// Compiler Build ID: CL-36424714
// Cuda compilation tools, release 13.0, V13.0.88
// Based on NVVM 20.0.0
//

.version 9.0
.target sm_100
.address_size 64

	// .globl	_Z3addPKiS0_Pii

.visible .entry _Z3addPKiS0_Pii(
	.param .u64 .ptr .align 1 _Z3addPKiS0_Pii_param_0,
	.param .u64 .ptr .align 1 _Z3addPKiS0_Pii_param_1,
	.param .u64 .ptr .align 1 _Z3addPKiS0_Pii_param_2,
	.param .u32 _Z3addPKiS0_Pii_param_3
)
{
	.reg .pred 	%p<2>;
	.reg .b32 	%r<9>;
	.reg .b64 	%rd<11>;

	ld.param.u64 	%rd1, [_Z3addPKiS0_Pii_param_0];
	ld.param.u64 	%rd2, [_Z3addPKiS0_Pii_param_1];
	ld.param.u64 	%rd3, [_Z3addPKiS0_Pii_param_2];
	ld.param.u32 	%r2, [_Z3addPKiS0_Pii_param_3];
	mov.u32 	%r3, %ctaid.x;
	mov.u32 	%r4, %ntid.x;
	mov.u32 	%r5, %tid.x;
	mad.lo.s32 	%r1, %r3, %r4, %r5;
	setp.ge.s32 	%p1, %r1, %r2;
	@%p1 bra 	$L__BB0_2;
	cvta.to.global.u64 	%rd4, %rd1;
	cvta.to.global.u64 	%rd5, %rd2;
	cvta.to.global.u64 	%rd6, %rd3;
	mul.wide.s32 	%rd7, %r1, 4;
	add.s64 	%rd8, %rd4, %rd7;
	ld.global.u32 	%r6, [%rd8];
	add.s64 	%rd9, %rd5, %rd7;
	ld.global.u32 	%r7, [%rd9];
	add.s32 	%r8, %r7, %r6;
	add.s64 	%rd10, %rd6, %rd7;
	st.global.u32 	[%rd10], %r8;
$L__BB0_2:
	ret;

}


// ===== COMPILED SASS (sm_100) =====

	.target	sm_100

	.elftype	@"ET_EXEC"


//--------------------- .note.nv.tkinfo           --------------------------
	.section	.note.nv.tkinfo,"",@"SHT_NOTE"
	.sectionflags	@"SHF_NOTE_NV_TKINFO"
	.tkinfo
        /*0018*/ 	.word	0x00000002
        /*0030*/ 	.string	""
        /*0030*/ 	.string	"ptxas"
        /*0030*/ 	.string	"Cuda compilation tools, release 13.0, V13.0.88"
        /*0030*/ 	.string	"Build cuda_13.0.r13.0/compiler.36424714_0"
        /*0030*/ 	.string	"-arch sm_100 -m 64 "



//--------------------- .note.nv.cuinfo           --------------------------
	.section	.note.nv.cuinfo,"",@"SHT_NOTE"
	.sectionflags	@"SHF_NOTE_NV_CUINFO"
        /*0018*/ 	.short	0x0002
        /*001a*/ 	.short	0x0064
        /*001c*/ 	.short	0x0082
	.zero		2


//--------------------- .nv.info                  --------------------------
	.section	.nv.info,"",@"SHT_CUDA_INFO"
	.align	4


	//----- nvinfo : EIATTR_REGCOUNT
	.align		4
        /*0000*/ 	.byte	0x04, 0x2f
        /*0002*/ 	.short	(.L_1 - .L_0)
	.align		4
.L_0:
        /*0004*/ 	.word	index@(_Z3addPKiS0_Pii)
        /*0008*/ 	.word	0x0000000c


	//----- nvinfo : EIATTR_FRAME_SIZE
	.align		4
.L_1:
        /*000c*/ 	.byte	0x04, 0x11
        /*000e*/ 	.short	(.L_3 - .L_2)
	.align		4
.L_2:
        /*0010*/ 	.word	index@(_Z3addPKiS0_Pii)
        /*0014*/ 	.word	0x00000000


	//----- nvinfo : EIATTR_MIN_STACK_SIZE
	.align		4
.L_3:
        /*0018*/ 	.byte	0x04, 0x12
        /*001a*/ 	.short	(.L_5 - .L_4)
	.align		4
.L_4:
        /*001c*/ 	.word	index@(_Z3addPKiS0_Pii)
        /*0020*/ 	.word	0x00000000
.L_5:


//--------------------- .nv.compat                --------------------------
	.section	.nv.compat,"",@"SHT_CUDA_COMPAT_INFO"
	.align	4
        /*0000*/ 	.byte	0x02, 0x09, 0x00, 0x00, 0x02, 0x02, 0x01, 0x00, 0x02, 0x05, 0x05, 0x00, 0x03, 0x07, 0x01, 0x01
        /*0010*/ 	.byte	0x02, 0x03, 0x00, 0x00, 0x02, 0x06, 0x01, 0x00, 0x04, 0x0b, 0x08, 0x00, 0x09, 0x00, 0x00, 0x00
        /*0020*/ 	.byte	0x00, 0x00, 0x00, 0x00


//--------------------- .nv.info._Z3addPKiS0_Pii  --------------------------
	.section	.nv.info._Z3addPKiS0_Pii,"",@"SHT_CUDA_INFO"
	.sectionflags	@""
	.align	4


	//----- nvinfo : EIATTR_CUDA_API_VERSION
	.align		4
        /*0000*/ 	.byte	0x04, 0x37
        /*0002*/ 	.short	(.L_7 - .L_6)
.L_6:
        /*0004*/ 	.word	0x00000082


	//----- nvinfo : EIATTR_KPARAM_INFO
	.align		4
.L_7:
        /*0008*/ 	.byte	0x04, 0x17
        /*000a*/ 	.short	(.L_9 - .L_8)
.L_8:
        /*000c*/ 	.word	0x00000000
        /*0010*/ 	.short	0x0003
        /*0012*/ 	.short	0x0018
        /*0014*/ 	.byte	0x00, 0xf0, 0x11, 0x00


	//----- nvinfo : EIATTR_KPARAM_INFO
	.align		4
.L_9:
        /*0018*/ 	.byte	0x04, 0x17
        /*001a*/ 	.short	(.L_11 - .L_10)
.L_10:
        /*001c*/ 	.word	0x00000000
        /*0020*/ 	.short	0x0002
        /*0022*/ 	.short	0x0010
        /*0024*/ 	.byte	0x00, 0xf5, 0x21, 0x00


	//----- nvinfo : EIATTR_KPARAM_INFO
	.align		4
.L_11:
        /*0028*/ 	.byte	0x04, 0x17
        /*002a*/ 	.short	(.L_13 - .L_12)
.L_12:
        /*002c*/ 	.word	0x00000000
        /*0030*/ 	.short	0x0001
        /*0032*/ 	.short	0x0008
        /*0034*/ 	.byte	0x00, 0xf5, 0x21, 0x00


	//----- nvinfo : EIATTR_KPARAM_INFO
	.align		4
.L_13:
        /*0038*/ 	.byte	0x04, 0x17
        /*003a*/ 	.short	(.L_15 - .L_14)
.L_14:
        /*003c*/ 	.word	0x00000000
        /*0040*/ 	.short	0x0000
        /*0042*/ 	.short	0x0000
        /*0044*/ 	.byte	0x00, 0xf5, 0x21, 0x00


	//----- nvinfo : EIATTR_SPARSE_MMA_MASK
	.align		4
.L_15:
        /*0048*/ 	.byte	0x03, 0x50
        /*004a*/ 	.short	0x0000


	//----- nvinfo : EIATTR_MAXREG_COUNT
	.align		4
        /*004c*/ 	.byte	0x03, 0x1b
        /*004e*/ 	.short	0x00ff


	//----- nvinfo : EIATTR_MERCURY_ISA_VERSION
	.align		4
        /*0050*/ 	.byte	0x03, 0x5f
        /*0052*/ 	.short	0x0101


	//----- nvinfo : EIATTR_VRC_CTA_INIT_COUNT
	.align		4
        /*0054*/ 	.byte	0x02, 0x4a
	.zero		1
	.zero		1


	//----- nvinfo : EIATTR_EXIT_INSTR_OFFSETS
	.align		4
        /*0058*/ 	.byte	0x04, 0x1c
        /*005a*/ 	.short	(.L_17 - .L_16)


	//   ....[0]....
.L_16:
        /*005c*/ 	.word	0x00000070


	//   ....[1]....
        /*0060*/ 	.word	0x00000130


	//----- nvinfo : EIATTR_CBANK_PARAM_SIZE
	.align		4
.L_17:
        /*0064*/ 	.byte	0x03, 0x19
        /*0066*/ 	.short	0x001c


	//----- nvinfo : EIATTR_PARAM_CBANK
	.align		4
        /*0068*/ 	.byte	0x04, 0x0a
        /*006a*/ 	.short	(.L_19 - .L_18)
	.align		4
.L_18:
        /*006c*/ 	.word	index@(.nv.constant0._Z3addPKiS0_Pii)
        /*0070*/ 	.short	0x0380
        /*0072*/ 	.short	0x001c


	//----- nvinfo : EIATTR_SW_WAR
	.align		4
.L_19:
        /*0074*/ 	.byte	0x04, 0x36
        /*0076*/ 	.short	(.L_21 - .L_20)
.L_20:
        /*0078*/ 	.word	0x00000008
.L_21:


//--------------------- .nv.callgraph             --------------------------
	.section	.nv.callgraph,"",@"SHT_CUDA_CALLGRAPH"
	.align	4
	.sectionentsize	8
	.align		4
        /*0000*/ 	.word	0x00000000
	.align		4
        /*0004*/ 	.word	0xffffffff
	.align		4
        /*0008*/ 	.word	0x00000000
	.align		4
        /*000c*/ 	.word	0xfffffffe
	.align		4
        /*0010*/ 	.word	0x00000000
	.align		4
        /*0014*/ 	.word	0xfffffffd
	.align		4
        /*0018*/ 	.word	0x00000000
	.align		4
        /*001c*/ 	.word	0xfffffffc


//--------------------- .text._Z3addPKiS0_Pii     --------------------------
	.section	.text._Z3addPKiS0_Pii,"ax",@progbits
	.align	128
        .global         _Z3addPKiS0_Pii
        .type           _Z3addPKiS0_Pii,@function
        .size           _Z3addPKiS0_Pii,(.L_x_1 - _Z3addPKiS0_Pii)
        .other          _Z3addPKiS0_Pii,@"STO_CUDA_ENTRY STV_DEFAULT"
_Z3addPKiS0_Pii:
.text._Z3addPKiS0_Pii:
[----:B------:R-:W-:Y:S01]  /*0000*/  LDC R1, c[0x0][0x37c] ;  /* 0x0000df00ff017b82 */ /* 0x000fe20000000800 */
[----:B------:R-:W0:Y:S07]  /*0010*/  S2R R0, SR_TID.X ;  /* 0x0000000000007919 */ /* 0x000e2e0000002100 */
[----:B------:R-:W0:Y:S01]  /*0020*/  S2UR UR4, SR_CTAID.X ;  /* 0x00000000000479c3 */ /* 0x000e220000002500 */
[----:B------:R-:W1:Y:S07]  /*0030*/  LDCU UR5, c[0x0][0x398] ;  /* 0x00007300ff0577ac */ /* 0x000e6e0008000800 */
[----:B------:R-:W0:Y:S02]  /*0040*/  LDC R9, c[0x0][0x360] ;  /* 0x0000d800ff097b82 */ /* 0x000e240000000800 */
[----:B0-----:R-:W-:-:S05]  /*0050*/  IMAD R9, R9, UR4, R0 ;  /* 0x0000000409097c24 */ /* 0x001fca000f8e0200 */
[----:B-1----:R-:W-:-:S13]  /*0060*/  ISETP.GE.AND P0, PT, R9, UR5, PT ;  /* 0x0000000509007c0c */ /* 0x002fda000bf06270 */
[----:B------:R-:W-:Y:S05]  /*0070*/  @P0 EXIT ;  /* 0x000000000000094d */ /* 0x000fea0003800000 */
[----:B------:R-:W0:Y:S01]  /*0080*/  LDC.64 R2, c[0x0][0x380] ;  /* 0x0000e000ff027b82 */ /* 0x000e220000000a00 */
[----:B------:R-:W1:Y:S07]  /*0090*/  LDCU.64 UR4, c[0x0][0x358] ;  /* 0x00006b00ff0477ac */ /* 0x000e6e0008000a00 */
[----:B------:R-:W2:Y:S08]  /*00a0*/  LDC.64 R4, c[0x0][0x388] ;  /* 0x0000e200ff047b82 */ /* 0x000eb00000000a00 */
[----:B------:R-:W3:Y:S01]  /*00b0*/  LDC.64 R6, c[0x0][0x390] ;  /* 0x0000e400ff067b82 */ /* 0x000ee20000000a00 */
[----:B0-----:R-:W-:-:S06]  /*00c0*/  IMAD.WIDE R2, R9, 0x4, R2 ;  /* 0x0000000409027825 */ /* 0x001fcc00078e0202 */
[----:B-1----:R-:W4:Y:S01]  /*00d0*/  LDG.E R2, desc[UR4][R2.64] ;  /* 0x0000000402027981 */ /* 0x002f22000c1e1900 */
[----:B--2---:R-:W-:-:S06]  /*00e0*/  IMAD.WIDE R4, R9, 0x4, R4 ;  /* 0x0000000409047825 */ /* 0x004fcc00078e0204 */
[----:B------:R-:W4:Y:S01]  /*00f0*/  LDG.E R5, desc[UR4][R4.64] ;  /* 0x0000000404057981 */ /* 0x000f22000c1e1900 */
[----:B---3--:R-:W-:Y:S01]  /*0100*/  IMAD.WIDE R6, R9, 0x4, R6 ;  /* 0x0000000409067825 */ /* 0x008fe200078e0206 */
[----:B----4-:R-:W-:-:S05]  /*0110*/  IADD3 R9, PT, PT, R2, R5, RZ ;  /* 0x0000000502097210 */ /* 0x010fca0007ffe0ff */
[----:B------:R-:W-:Y:S01]  /*0120*/  STG.E desc[UR4][R6.64], R9 ;  /* 0x0000000906007986 */ /* 0x000fe2000c101904 */
[----:B------:R-:W-:Y:S05]  /*0130*/  EXIT ;  /* 0x000000000000794d */ /* 0x000fea0003800000 */
.L_x_0:
[----:B------:R-:W-:-:S00]  /*0140*/  BRA `(.L_x_0) ;  /* 0xfffffffc00fc7947 */ /* 0x000fc0000383ffff */
[----:B------:R-:W-:-:S00]  /*0150*/  NOP ;  /* 0x0000000000007918 */ /* 0x000fc00000000000 */
        /* <DEDUP_REMOVED lines=10> */
.L_x_1:


//--------------------- .nv.shared.reserved.0     --------------------------
	.section	.nv.shared.reserved.0,"aw",@nobits
	.weak		__nv_reservedSMEM_offset_0_alias
	.size		__nv_reservedSMEM_offset_0_alias, 0, 64
	.other		__nv_reservedSMEM_offset_0_alias,@"STO_CUDA_RESERVED_SHARED STV_DEFAULT"
__nv_reservedSMEM_offset_0_alias:
	.zero		0
	.zero		64


//--------------------- .nv.constant0._Z3addPKiS0_Pii --------------------------
	.section	.nv.constant0._Z3addPKiS0_Pii,"a",@progbits
	.sectionflags	@""
	.align	4
.nv.constant0._Z3addPKiS0_Pii:
	.zero		924


//--------------------- SYMBOLS --------------------------

	.type		.nv.reservedSmem.offset0,@object
	.size		.nv.reservedSmem.offset0,0x4
